	.headerflags	@"EF_CUDA_TEXMODE_UNIFIED EF_CUDA_64BIT_ADDRESS EF_CUDA_ACCELERATORS EF_CUDA_SM90 EF_CUDA_VIRTUAL_SM(EF_CUDA_SM90)"
	.elftype	@"ET_EXEC"


//--------------------- .nv.info                  --------------------------
	.section	.nv.info,"",@"SHT_CUDA_INFO"
	.align	4


	//----- nvinfo : EIATTR_REGCOUNT
	.align		4
        /*0000*/ 	.byte	0x04, 0x2f
        /*0002*/ 	.short	(.L_1 - .L_0)
	.align		4
.L_0:
        /*0004*/ 	.word	index@(triton_poi_fused_avg_pool2d_relu_0)
        /*0008*/ 	.word	0x0000000e


	//----- nvinfo : EIATTR_MIN_STACK_SIZE
	.align		4
.L_1:
        /*000c*/ 	.byte	0x04, 0x12
        /*000e*/ 	.short	(.L_3 - .L_2)
	.align		4
.L_2:
        /*0010*/ 	.word	index@(triton_poi_fused_avg_pool2d_relu_0)
        /*0014*/ 	.word	0x00000000


	//----- nvinfo : EIATTR_FRAME_SIZE
	.align		4
.L_3:
        /*0018*/ 	.byte	0x04, 0x11
        /*001a*/ 	.short	(.L_5 - .L_4)
	.align		4
.L_4:
        /*001c*/ 	.word	index@(triton_poi_fused_avg_pool2d_relu_0)
        /*0020*/ 	.word	0x00000000


	//----- nvinfo : EIATTR_MIN_STACK_SIZE
	.align		4
.L_5:
        /*0024*/ 	.byte	0x04, 0x12
        /*0026*/ 	.short	(.L_7 - .L_6)
	.align		4
.L_6:
        /*0028*/ 	.word	index@(triton_poi_fused_avg_pool2d_relu_0)
        /*002c*/ 	.word	0x00000000
.L_7:


//--------------------- .nv.info.triton_poi_fused_avg_pool2d_relu_0 --------------------------
	.section	.nv.info.triton_poi_fused_avg_pool2d_relu_0,"",@"SHT_CUDA_INFO"
	.sectionflags	@""
	.align	4


	//----- nvinfo : EIATTR_CUDA_API_VERSION
	.align		4
        /*0000*/ 	.byte	0x04, 0x37
        /*0002*/ 	.short	(.L_9 - .L_8)
.L_8:
        /*0004*/ 	.word	0x0000007c


	//----- nvinfo : EIATTR_KPARAM_INFO
	.align		4
.L_9:
        /*0008*/ 	.byte	0x04, 0x17
        /*000a*/ 	.short	(.L_11 - .L_10)
.L_10:
        /*000c*/ 	.word	0x00000000
        /*0010*/ 	.short	0x0002
        /*0012*/ 	.short	0x0010
        /*0014*/ 	.byte	0x00, 0xf0, 0x11, 0x00


	//----- nvinfo : EIATTR_KPARAM_INFO
	.align		4
.L_11:
        /*0018*/ 	.byte	0x04, 0x17
        /*001a*/ 	.short	(.L_13 - .L_12)
.L_12:
        /*001c*/ 	.word	0x00000000
        /*0020*/ 	.short	0x0001
        /*0022*/ 	.short	0x0008
        /*0024*/ 	.byte	0x00, 0xf4, 0x21, 0x00


	//----- nvinfo : EIATTR_KPARAM_INFO
	.align		4
.L_13:
        /*0028*/ 	.byte	0x04, 0x17
        /*002a*/ 	.short	(.L_15 - .L_14)
.L_14:
        /*002c*/ 	.word	0x00000000
        /*0030*/ 	.short	0x0000
        /*0032*/ 	.short	0x0000
        /*0034*/ 	.byte	0x00, 0xf4, 0x21, 0x00


	//----- nvinfo : EIATTR_SPARSE_MMA_MASK
	.align		4
.L_15:
        /*0038*/ 	.byte	0x03, 0x50
        /*003a*/ 	.short	0x0000


	//----- nvinfo : EIATTR_MAXREG_COUNT
	.align		4
        /*003c*/ 	.byte	0x03, 0x1b
        /*003e*/ 	.short	0x00ff


	//----- nvinfo : EIATTR_EXIT_INSTR_OFFSETS
	.align		4
        /*0040*/ 	.byte	0x04, 0x1c
        /*0042*/ 	.short	(.L_17 - .L_16)


	//   ....[0]....
.L_16:
        /*0044*/ 	.word	0x000001d0


	//   ....[1]....
        /*0048*/ 	.word	0x000001f0


	//----- nvinfo : EIATTR_REQNTID
	.align		4
.L_17:
        /*004c*/ 	.byte	0x04, 0x10
        /*004e*/ 	.short	(.L_19 - .L_18)
.L_18:
        /*0050*/ 	.word	0x00000020
        /*0054*/ 	.word	0x00000001
        /*0058*/ 	.word	0x00000001


	//----- nvinfo : EIATTR_CBANK_PARAM_SIZE
	.align		4
.L_19:
        /*005c*/ 	.byte	0x03, 0x19
        /*005e*/ 	.short	0x0014


	//----- nvinfo : EIATTR_PARAM_CBANK
	.align		4
        /*0060*/ 	.byte	0x04, 0x0a
        /*0062*/ 	.short	(.L_21 - .L_20)
	.align		4
.L_20:
        /*0064*/ 	.word	index@(.nv.constant0.triton_poi_fused_avg_pool2d_relu_0)
        /*0068*/ 	.short	0x0210
        /*006a*/ 	.short	0x0014


	//----- nvinfo : EIATTR_SW_WAR
	.align		4
.L_21:
        /*006c*/ 	.byte	0x04, 0x36
        /*006e*/ 	.short	(.L_23 - .L_22)
.L_22:
        /*0070*/ 	.word	0x00000008
.L_23:


//--------------------- .nv.callgraph             --------------------------
	.section	.nv.callgraph,"",@"SHT_CUDA_CALLGRAPH"
	.align	4
	.sectionentsize	8
	.align		4
        /*0000*/ 	.word	0x00000000
	.align		4
        /*0004*/ 	.word	0xffffffff
	.align		4
        /*0008*/ 	.word	0x00000000
	.align		4
        /*000c*/ 	.word	0xfffffffe
	.align		4
        /*0010*/ 	.word	0x00000000
	.align		4
        /*0014*/ 	.word	0xfffffffd
	.align		4
        /*0018*/ 	.word	0x00000000
	.align		4
        /*001c*/ 	.word	0xfffffffc


//--------------------- .text.triton_poi_fused_avg_pool2d_relu_0 --------------------------
	.section	.text.triton_poi_fused_avg_pool2d_relu_0,"ax",@progbits
	.align	128
        .global         triton_poi_fused_avg_pool2d_relu_0
        .type           triton_poi_fused_avg_pool2d_relu_0,@function
        .size           triton_poi_fused_avg_pool2d_relu_0,(.L_x_1 - triton_poi_fused_avg_pool2d_relu_0)
        .other          triton_poi_fused_avg_pool2d_relu_0,@"STO_CUDA_ENTRY STV_DEFAULT"
triton_poi_fused_avg_pool2d_relu_0:
.text.triton_poi_fused_avg_pool2d_relu_0:
[----:B------:R-:W0:Y:S02]  /*0000*/  LDC R1, c[0x0][0x28] ;  /* 0x00000a00ff017b82 */ /* 0x000e240000000800 */
[----:B------:R-:W1:Y:S01]  /*0010*/  S2R R0, SR_CTAID.X ;  /* 0x0000000000007919 */ /* 0x000e620000002500 */
[----:B------:R-:W2:Y:S01]  /*0020*/  LDC.64 R4, c[0x0][0x210] ;  /* 0x00008400ff047b82 */ /* 0x000ea20000000a00 */
[----:B------:R-:W-:Y:S01]  /*0030*/  HFMA2.MMA R8, -RZ, RZ, 0, 0 ;  /* 0x00000000ff087435 */ /* 0x000fe200000001ff */
[----:B------:R-:W-:Y:S01]  /*0040*/  ULDC.64 UR4, c[0x0][0x208] ;  /* 0x0000820000047ab9 */ /* 0x000fe20000000a00 */
[----:B------:R-:W3:Y:S01]  /*0050*/  S2R R3, SR_TID.X ;  /* 0x0000000000037919 */ /* 0x000ee20000002100 */
[----:B-1----:R-:W-:Y:S01]  /*0060*/  SHF.R.U32.HI R7, RZ, 0x19, R0 ;  /* 0x00000019ff077819 */ /* 0x002fe20000011600 */
[----:B------:R-:W-:-:S03]  /*0070*/  IMAD.SHL.U32 R0, R0, 0x40, RZ ;  /* 0x0000004000007824 */ /* 0x000fc600078e00ff */
[----:B------:R-:W-:Y:S01]  /*0080*/  SGXT.U32 R7, R7, 0x1 ;  /* 0x000000010707781a */ /* 0x000fe20000000000 */
[----:B------:R-:W-:Y:S02]  /*0090*/  VIADD R2, R0, 0x1 ;  /* 0x0000000100027836 */ /* 0x000fe40000000000 */
[----:B---3--:R-:W-:-:S03]  /*00a0*/  IMAD.SHL.U32 R3, R3, 0x2, RZ ;  /* 0x0000000203037824 */ /* 0x008fc600078e00ff */
[----:B------:R-:W-:Y:S02]  /*00b0*/  IADD3 R7, R2, R7, RZ ;  /* 0x0000000702077210 */ /* 0x000fe40007ffe0ff */
[----:B------:R-:W-:Y:S01]  /*00c0*/  LOP3.LUT R9, R0, 0x3e, R3, 0xf8, !PT ;  /* 0x0000003e00097812 */ /* 0x000fe200078ef803 */
[----:B------:R-:W-:Y:S01]  /*00d0*/  IMAD.MOV.U32 R0, RZ, RZ, RZ ;  /* 0x000000ffff007224 */ /* 0x000fe200078e00ff */
[----:B------:R-:W-:Y:S02]  /*00e0*/  LOP3.LUT R7, R7, 0x7fffffc2, RZ, 0xc0, !PT ;  /* 0x7fffffc207077812 */ /* 0x000fe400078ec0ff */
[C---:B------:R-:W-:Y:S01]  /*00f0*/  ISETP.GE.AND P2, PT, R9.reuse, 0x40, PT ;  /* 0x000000400900780c */ /* 0x040fe20003f46270 */
[----:B------:R-:W-:Y:S02]  /*0100*/  IMAD.SHL.U32 R3, R9, 0x4, RZ ;  /* 0x0000000409037824 */ /* 0x000fe400078e00ff */
[----:B------:R-:W-:-:S05]  /*0110*/  IMAD.IADD R7, R2, 0x1, -R7 ;  /* 0x0000000102077824 */ /* 0x000fca00078e0a07 */
[----:B------:R-:W-:Y:S01]  /*0120*/  LEA R7, R7, R3, 0x1 ;  /* 0x0000000307077211 */ /* 0x000fe200078e08ff */
[----:B--2---:R-:W-:-:S04]  /*0130*/  IMAD.WIDE R2, R3, 0x4, R4 ;  /* 0x0000000403027825 */ /* 0x004fc800078e0204 */
[----:B------:R-:W-:Y:S01]  /*0140*/  IMAD.WIDE R4, R7, 0x4, R4 ;  /* 0x0000000407047825 */ /* 0x000fe200078e0204 */
[----:B------:R-:W2:Y:S01]  /*0150*/  @!P2 LDG.E.EL R0, desc[UR4][R2.64] ;  /* 0x000000040200a981 */ /* 0x000ea2000c2e1900 */
[----:B------:R-:W1:Y:S03]  /*0160*/  LDC.64 R6, c[0x0][0x218] ;  /* 0x00008600ff067b82 */ /* 0x000e660000000a00 */
[----:B------:R-:W3:Y:S01]  /*0170*/  @!P2 LDG.E.EL R8, desc[UR4][R4.64] ;  /* 0x000000040408a981 */ /* 0x000ee2000c2e1900 */
[----:B-1----:R-:W-:Y:S01]  /*0180*/  IMAD.WIDE R6, R9, 0x4, R6 ;  /* 0x0000000409067825 */ /* 0x002fe200078e0206 */
[----:B--2---:R-:W-:Y:S02]  /*0190*/  FSETP.GEU.AND P0, PT, R0, RZ, PT ;  /* 0x000000ff0000720b */ /* 0x004fe40003f0e000 */
[----:B---3--:R-:W-:Y:S02]  /*01a0*/  FSETP.GEU.AND P1, PT, R8, RZ, PT ;  /* 0x000000ff0800720b */ /* 0x008fe40003f2e000 */
[----:B------:R-:W-:-:S02]  /*01b0*/  FSEL R10, R0, RZ, P0 ;  /* 0x000000ff000a7208 */ /* 0x000fc40000000000 */
[----:B------:R-:W-:Y:S01]  /*01c0*/  FSEL R11, R8, RZ, P1 ;  /* 0x000000ff080b7208 */ /* 0x000fe20000800000 */
[----:B------:R-:W-:Y:S08]  /*01d0*/  @P2 EXIT ;  /* 0x000000000000294d */ /* 0x000ff00003800000 */
[----:B------:R-:W-:Y:S01]  /*01e0*/  STG.E.64 desc[UR4][R6.64], R10 ;  /* 0x0000000a06007986 */ /* 0x000fe2000c101b04 */
[----:B------:R-:W-:Y:S05]  /*01f0*/  EXIT ;  /* 0x000000000000794d */ /* 0x000fea0003800000 */
.L_x_0:
[----:B------:R-:W-:-:S00]  /*0200*/  BRA `(.L_x_0) ;  /* 0xfffffffc00fc7947 */ /* 0x000fc0000383ffff */
[----:B------:R-:W-:-:S00]  /*0210*/  NOP ;  /* 0x0000000000007918 */ /* 0x000fc00000000000 */
        /* <DEDUP_REMOVED lines=14> */
.L_x_1:


//--------------------- .nv.constant0.triton_poi_fused_avg_pool2d_relu_0 --------------------------
	.section	.nv.constant0.triton_poi_fused_avg_pool2d_relu_0,"a",@progbits
	.sectionflags	@""
	.align	4
.nv.constant0.triton_poi_fused_avg_pool2d_relu_0:
	.zero		548
